//
// Generated by NVIDIA NVVM Compiler
//
// Compiler Build ID: CL-36424714
// Cuda compilation tools, release 13.0, V13.0.88
// Based on NVVM 20.0.0
//

.version 9.0
.target sm_100
.address_size 64

	// .globl	_Z10matrix_mulPiS_S_iii
// _ZZ10matrix_mulPiS_S_iiiE2As has been demoted
// _ZZ10matrix_mulPiS_S_iiiE2Bs has been demoted

.visible .entry _Z10matrix_mulPiS_S_iii(
	.param .u64 .ptr .align 1 _Z10matrix_mulPiS_S_iii_param_0,
	.param .u64 .ptr .align 1 _Z10matrix_mulPiS_S_iii_param_1,
	.param .u64 .ptr .align 1 _Z10matrix_mulPiS_S_iii_param_2,
	.param .u32 _Z10matrix_mulPiS_S_iii_param_3,
	.param .u32 _Z10matrix_mulPiS_S_iii_param_4,
	.param .u32 _Z10matrix_mulPiS_S_iii_param_5
)
{
	.reg .pred 	%p<3>;
	.reg .b32 	%r<93>;
	.reg .b64 	%rd<39>;
	// demoted variable
	.shared .align 4 .b8 _ZZ10matrix_mulPiS_S_iiiE2As[256];
	// demoted variable
	.shared .align 4 .b8 _ZZ10matrix_mulPiS_S_iiiE2Bs[256];
	ld.param.u64 	%rd8, [_Z10matrix_mulPiS_S_iii_param_0];
	ld.param.u64 	%rd9, [_Z10matrix_mulPiS_S_iii_param_1];
	ld.param.u64 	%rd10, [_Z10matrix_mulPiS_S_iii_param_2];
	ld.param.u32 	%r24, [_Z10matrix_mulPiS_S_iii_param_4];
	ld.param.u32 	%r25, [_Z10matrix_mulPiS_S_iii_param_5];
	mov.u32 	%r27, %ctaid.x;
	mov.u32 	%r28, %ctaid.y;
	shl.b32 	%r1, %r28, 4;
	shl.b32 	%r2, %r27, 4;
	mov.u32 	%r3, %tid.x;
	and.b32  	%r4, %r3, 15;
	shr.u32 	%r5, %r3, 2;
	setp.lt.s32 	%p1, %r24, 1;
	mov.b32 	%r89, 0;
	mov.u32 	%r90, %r89;
	mov.u32 	%r91, %r89;
	mov.u32 	%r92, %r89;
	@%p1 bra 	$L__BB0_3;
	mul.lo.s32 	%r30, %r1, %r24;
	shr.u32 	%r31, %r3, 4;
	and.b32  	%r32, %r3, 3;
	mad.lo.s32 	%r33, %r24, %r5, %r32;
	mov.u32 	%r34, _ZZ10matrix_mulPiS_S_iiiE2As;
	shl.b32 	%r35, %r3, 2;
	add.s32 	%r6, %r34, %r35;
	mad.lo.s32 	%r36, %r25, %r31, %r4;
	and.b32  	%r37, %r3, 1008;
	or.b32  	%r38, %r37, %r4;
	shl.b32 	%r39, %r38, 2;
	mov.u32 	%r40, _ZZ10matrix_mulPiS_S_iiiE2Bs;
	add.s32 	%r7, %r40, %r39;
	shl.b32 	%r41, %r25, 2;
	and.b32  	%r42, %r35, 4032;
	add.s32 	%r8, %r34, %r42;
	shl.b32 	%r43, %r4, 2;
	add.s32 	%r9, %r40, %r43;
	mul.wide.s32 	%rd11, %r30, 4;
	mul.wide.u32 	%rd12, %r33, 4;
	add.s64 	%rd13, %rd11, %rd12;
	cvta.to.global.u64 	%rd14, %rd8;
	add.s64 	%rd38, %rd14, %rd13;
	mul.wide.s32 	%rd15, %r36, 4;
	mul.wide.u32 	%rd16, %r2, 4;
	add.s64 	%rd17, %rd15, %rd16;
	cvta.to.global.u64 	%rd18, %rd9;
	add.s64 	%rd37, %rd18, %rd17;
	mul.wide.s32 	%rd3, %r41, 4;
	mov.b32 	%r89, 0;
	mov.u32 	%r88, %r89;
$L__BB0_2:
	ld.global.u32 	%r44, [%rd38];
	st.shared.u32 	[%r6], %r44;
	ld.global.u32 	%r45, [%rd37];
	st.shared.u32 	[%r7], %r45;
	bar.sync 	0;
	ld.shared.u32 	%r46, [%r9];
	ld.shared.u32 	%r47, [%r8];
	mad.lo.s32 	%r48, %r47, %r46, %r92;
	ld.shared.u32 	%r49, [%r8+16];
	mad.lo.s32 	%r50, %r49, %r46, %r91;
	ld.shared.u32 	%r51, [%r8+32];
	mad.lo.s32 	%r52, %r51, %r46, %r90;
	ld.shared.u32 	%r53, [%r8+48];
	mad.lo.s32 	%r54, %r53, %r46, %r89;
	ld.shared.u32 	%r55, [%r9+64];
	ld.shared.u32 	%r56, [%r8+4];
	mad.lo.s32 	%r57, %r56, %r55, %r48;
	ld.shared.u32 	%r58, [%r8+20];
	mad.lo.s32 	%r59, %r58, %r55, %r50;
	ld.shared.u32 	%r60, [%r8+36];
	mad.lo.s32 	%r61, %r60, %r55, %r52;
	ld.shared.u32 	%r62, [%r8+52];
	mad.lo.s32 	%r63, %r62, %r55, %r54;
	ld.shared.u32 	%r64, [%r9+128];
	ld.shared.u32 	%r65, [%r8+8];
	mad.lo.s32 	%r66, %r65, %r64, %r57;
	ld.shared.u32 	%r67, [%r8+24];
	mad.lo.s32 	%r68, %r67, %r64, %r59;
	ld.shared.u32 	%r69, [%r8+40];
	mad.lo.s32 	%r70, %r69, %r64, %r61;
	ld.shared.u32 	%r71, [%r8+56];
	mad.lo.s32 	%r72, %r71, %r64, %r63;
	ld.shared.u32 	%r73, [%r9+192];
	ld.shared.u32 	%r74, [%r8+12];
	mad.lo.s32 	%r92, %r74, %r73, %r66;
	ld.shared.u32 	%r75, [%r8+28];
	mad.lo.s32 	%r91, %r75, %r73, %r68;
	ld.shared.u32 	%r76, [%r8+44];
	mad.lo.s32 	%r90, %r76, %r73, %r70;
	ld.shared.u32 	%r77, [%r8+60];
	mad.lo.s32 	%r89, %r77, %r73, %r72;
	bar.sync 	0;
	add.s32 	%r88, %r88, 4;
	add.s64 	%rd38, %rd38, 16;
	add.s64 	%rd37, %rd37, %rd3;
	setp.lt.s32 	%p2, %r88, %r24;
	@%p2 bra 	$L__BB0_2;
$L__BB0_3:
	and.b32  	%r78, %r5, 252;
	mad.lo.s32 	%r79, %r1, %r25, %r2;
	cvt.s64.s32 	%rd19, %r79;
	cvta.to.global.u64 	%rd20, %rd10;
	mad.lo.s32 	%r80, %r78, %r25, %r4;
	cvt.s64.s32 	%rd21, %r80;
	add.s64 	%rd22, %rd21, %rd19;
	shl.b64 	%rd23, %rd22, 2;
	add.s64 	%rd24, %rd20, %rd23;
	st.global.u32 	[%rd24], %r92;
	add.s32 	%r81, %r80, %r25;
	cvt.s64.s32 	%rd25, %r81;
	add.s64 	%rd26, %rd25, %rd19;
	shl.b64 	%rd27, %rd26, 2;
	add.s64 	%rd28, %rd20, %rd27;
	st.global.u32 	[%rd28], %r91;
	add.s32 	%r82, %r81, %r25;
	cvt.s64.s32 	%rd29, %r82;
	add.s64 	%rd30, %rd29, %rd19;
	shl.b64 	%rd31, %rd30, 2;
	add.s64 	%rd32, %rd20, %rd31;
	st.global.u32 	[%rd32], %r90;
	add.s32 	%r83, %r82, %r25;
	cvt.s64.s32 	%rd33, %r83;
	add.s64 	%rd34, %rd33, %rd19;
	shl.b64 	%rd35, %rd34, 2;
	add.s64 	%rd36, %rd20, %rd35;
	st.global.u32 	[%rd36], %r89;
	ret;

}


// ===== COMPILED SASS (sm_100) =====

	.target	sm_100

	.elftype	@"ET_EXEC"


//--------------------- .note.nv.tkinfo           --------------------------
	.section	.note.nv.tkinfo,"",@"SHT_NOTE"
	.sectionflags	@"SHF_NOTE_NV_TKINFO"
	.tkinfo
        /*0018*/ 	.word	0x00000002
        /*0030*/ 	.string	""
        /*0030*/ 	.string	"ptxas"
        /*0030*/ 	.string	"Cuda compilation tools, release 13.0, V13.0.88"
        /*0030*/ 	.string	"Build cuda_13.0.r13.0/compiler.36424714_0"
        /*0030*/ 	.string	"-arch sm_100 -m 64 "



//--------------------- .note.nv.cuinfo           --------------------------
	.section	.note.nv.cuinfo,"",@"SHT_NOTE"
	.sectionflags	@"SHF_NOTE_NV_CUINFO"
        /*0018*/ 	.short	0x0002
        /*001a*/ 	.short	0x0064
        /*001c*/ 	.short	0x0082
	.zero		2


//--------------------- .nv.info                  --------------------------
	.section	.nv.info,"",@"SHT_CUDA_INFO"
	.align	4


	//----- nvinfo : EIATTR_REGCOUNT
	.align		4
        /*0000*/ 	.byte	0x04, 0x2f
        /*0002*/ 	.short	(.L_1 - .L_0)
	.align		4
.L_0:
        /*0004*/ 	.word	index@(_Z10matrix_mulPiS_S_iii)
        /*0008*/ 	.word	0x00000028


	//----- nvinfo : EIATTR_FRAME_SIZE
	.align		4
.L_1:
        /*000c*/ 	.byte	0x04, 0x11
        /*000e*/ 	.short	(.L_3 - .L_2)
	.align		4
.L_2:
        /*0010*/ 	.word	index@(_Z10matrix_mulPiS_S_iii)
        /*0014*/ 	.word	0x00000000


	//----- nvinfo : EIATTR_MIN_STACK_SIZE
	.align		4
.L_3:
        /*0018*/ 	.byte	0x04, 0x12
        /*001a*/ 	.short	(.L_5 - .L_4)
	.align		4
.L_4:
        /*001c*/ 	.word	index@(_Z10matrix_mulPiS_S_iii)
        /*0020*/ 	.word	0x00000000
.L_5:


//--------------------- .nv.compat                --------------------------
	.section	.nv.compat,"",@"SHT_CUDA_COMPAT_INFO"
	.align	4
        /*0000*/ 	.byte	0x02, 0x09, 0x00, 0x00, 0x02, 0x02, 0x01, 0x00, 0x02, 0x05, 0x05, 0x00, 0x03, 0x07, 0x01, 0x01
        /*0010*/ 	.byte	0x02, 0x03, 0x00, 0x00, 0x02, 0x06, 0x01, 0x00, 0x04, 0x0b, 0x08, 0x00, 0x09, 0x00, 0x00, 0x00
        /*0020*/ 	.byte	0x00, 0x00, 0x00, 0x00


//--------------------- .nv.info._Z10matrix_mulPiS_S_iii --------------------------
	.section	.nv.info._Z10matrix_mulPiS_S_iii,"",@"SHT_CUDA_INFO"
	.sectionflags	@""
	.align	4


	//----- nvinfo : EIATTR_CUDA_API_VERSION
	.align		4
        /*0000*/ 	.byte	0x04, 0x37
        /*0002*/ 	.short	(.L_7 - .L_6)
.L_6:
        /*0004*/ 	.word	0x00000082


	//----- nvinfo : EIATTR_KPARAM_INFO
	.align		4
.L_7:
        /*0008*/ 	.byte	0x04, 0x17
        /*000a*/ 	.short	(.L_9 - .L_8)
.L_8:
        /*000c*/ 	.word	0x00000000
        /*0010*/ 	.short	0x0005
        /*0012*/ 	.short	0x0020
        /*0014*/ 	.byte	0x00, 0xf0, 0x11, 0x00


	//----- nvinfo : EIATTR_KPARAM_INFO
	.align		4
.L_9:
        /*0018*/ 	.byte	0x04, 0x17
        /*001a*/ 	.short	(.L_11 - .L_10)
.L_10:
        /*001c*/ 	.word	0x00000000
        /*0020*/ 	.short	0x0004
        /*0022*/ 	.short	0x001c
        /*0024*/ 	.byte	0x00, 0xf0, 0x11, 0x00


	//----- nvinfo : EIATTR_KPARAM_INFO
	.align		4
.L_11:
        /*0028*/ 	.byte	0x04, 0x17
        /*002a*/ 	.short	(.L_13 - .L_12)
.L_12:
        /*002c*/ 	.word	0x00000000
        /*0030*/ 	.short	0x0003
        /*0032*/ 	.short	0x0018
        /*0034*/ 	.byte	0x00, 0xf0, 0x11, 0x00


	//----- nvinfo : EIATTR_KPARAM_INFO
	.align		4
.L_13:
        /*0038*/ 	.byte	0x04, 0x17
        /*003a*/ 	.short	(.L_15 - .L_14)
.L_14:
        /*003c*/ 	.word	0x00000000
        /*0040*/ 	.short	0x0002
        /*0042*/ 	.short	0x0010
        /*0044*/ 	.byte	0x00, 0xf5, 0x21, 0x00


	//----- nvinfo : EIATTR_KPARAM_INFO
	.align		4
.L_15:
        /*0048*/ 	.byte	0x04, 0x17
        /*004a*/ 	.short	(.L_17 - .L_16)
.L_16:
        /*004c*/ 	.word	0x00000000
        /*0050*/ 	.short	0x0001
        /*0052*/ 	.short	0x0008
        /*0054*/ 	.byte	0x00, 0xf5, 0x21, 0x00


	//----- nvinfo : EIATTR_KPARAM_INFO
	.align		4
.L_17:
        /*0058*/ 	.byte	0x04, 0x17
        /*005a*/ 	.short	(.L_19 - .L_18)
.L_18:
        /*005c*/ 	.word	0x00000000
        /*0060*/ 	.short	0x0000
        /*0062*/ 	.short	0x0000
        /*0064*/ 	.byte	0x00, 0xf5, 0x21, 0x00


	//----- nvinfo : EIATTR_SPARSE_MMA_MASK
	.align		4
.L_19:
        /*0068*/ 	.byte	0x03, 0x50
        /*006a*/ 	.short	0x0000


	//----- nvinfo : EIATTR_MAXREG_COUNT
	.align		4
        /*006c*/ 	.byte	0x03, 0x1b
        /*006e*/ 	.short	0x00ff


	//----- nvinfo : EIATTR_NUM_BARRIERS
	.align		4
        /*0070*/ 	.byte	0x02, 0x4c
        /*0072*/ 	.byte	0x01
	.zero		1


	//----- nvinfo : EIATTR_MERCURY_ISA_VERSION
	.align		4
        /*0074*/ 	.byte	0x03, 0x5f
        /*0076*/ 	.short	0x0101


	//----- nvinfo : EIATTR_VRC_CTA_INIT_COUNT
	.align		4
        /*0078*/ 	.byte	0x02, 0x4a
	.zero		1
	.zero		1


	//----- nvinfo : EIATTR_EXIT_INSTR_OFFSETS
	.align		4
        /*007c*/ 	.byte	0x04, 0x1c
        /*007e*/ 	.short	(.L_21 - .L_20)


	//   ....[0]....
.L_20:
        /*0080*/ 	.word	0x000013e0


	//----- nvinfo : EIATTR_CBANK_PARAM_SIZE
	.align		4
.L_21:
        /*0084*/ 	.byte	0x03, 0x19
        /*0086*/ 	.short	0x0024


	//----- nvinfo : EIATTR_PARAM_CBANK
	.align		4
        /*0088*/ 	.byte	0x04, 0x0a
        /*008a*/ 	.short	(.L_23 - .L_22)
	.align		4
.L_22:
        /*008c*/ 	.word	index@(.nv.constant0._Z10matrix_mulPiS_S_iii)
        /*0090*/ 	.short	0x0380
        /*0092*/ 	.short	0x0024


	//----- nvinfo : EIATTR_SW_WAR
	.align		4
.L_23:
        /*0094*/ 	.byte	0x04, 0x36
        /*0096*/ 	.short	(.L_25 - .L_24)
.L_24:
        /*0098*/ 	.word	0x00000008
.L_25:


//--------------------- .nv.callgraph             --------------------------
	.section	.nv.callgraph,"",@"SHT_CUDA_CALLGRAPH"
	.align	4
	.sectionentsize	8
	.align		4
        /*0000*/ 	.word	0x00000000
	.align		4
        /*0004*/ 	.word	0xffffffff
	.align		4
        /*0008*/ 	.word	0x00000000
	.align		4
        /*000c*/ 	.word	0xfffffffe
	.align		4
        /*0010*/ 	.word	0x00000000
	.align		4
        /*0014*/ 	.word	0xfffffffd
	.align		4
        /*0018*/ 	.word	0x00000000
	.align		4
        /*001c*/ 	.word	0xfffffffc


//--------------------- .text._Z10matrix_mulPiS_S_iii --------------------------
	.section	.text._Z10matrix_mulPiS_S_iii,"ax",@progbits
	.align	128
        .global         _Z10matrix_mulPiS_S_iii
        .type           _Z10matrix_mulPiS_S_iii,@function
        .size           _Z10matrix_mulPiS_S_iii,(.L_x_5 - _Z10matrix_mulPiS_S_iii)
        .other          _Z10matrix_mulPiS_S_iii,@"STO_CUDA_ENTRY STV_DEFAULT"
_Z10matrix_mulPiS_S_iii:
.text._Z10matrix_mulPiS_S_iii:
[----:B------:R-:W-:Y:S08]  /*0000*/  LDC R1, c[0x0][0x37c] ;  /* 0x0000df00ff017b82 */ /* 0x000ff00000000800 */
[----:B------:R-:W0:Y:S01]  /*0010*/  LDC R0, c[0x0][0x39c] ;  /* 0x0000e700ff007b82 */ /* 0x000e220000000800 */
[----:B------:R-:W1:Y:S01]  /*0020*/  S2R R31, SR_CTAID.X ;  /* 0x00000000001f7919 */ /* 0x000e620000002500 */
[----:B------:R-:W2:Y:S01]  /*0030*/  LDCU.64 UR10, c[0x0][0x358] ;  /* 0x00006b00ff0a77ac */ /* 0x000ea20008000a00 */
[----:B------:R-:W-:Y:S01]  /*0040*/  HFMA2 R27, -RZ, RZ, 0, 0 ;  /* 0x00000000ff1b7431 */ /* 0x000fe200000001ff */
[----:B------:R-:W-:Y:S01]  /*0050*/  CS2R R20, SRZ ;  /* 0x0000000000147805 */ /* 0x000fe2000001ff00 */
[----:B------:R-:W3:Y:S01]  /*0060*/  S2R R11, SR_TID.X ;  /* 0x00000000000b7919 */ /* 0x000ee20000002100 */
[----:B------:R-:W-:-:S02]  /*0070*/  MOV R23, RZ ;  /* 0x000000ff00177202 */ /* 0x000fc40000000f00 */
[----:B------:R-:W4:Y:S01]  /*0080*/  S2UR UR5, SR_CTAID.Y ;  /* 0x00000000000579c3 */ /* 0x000f220000002600 */
[----:B0-----:R-:W-:Y:S01]  /*0090*/  ISETP.GE.AND P0, PT, R0, 0x1, PT ;  /* 0x000000010000780c */ /* 0x001fe20003f06270 */
[----:B----4-:R-:W-:Y:S01]  /*00a0*/  USHF.L.U32 UR5, UR5, 0x4, URZ ;  /* 0x0000000405057899 */ /* 0x010fe200080006ff */
[----:B-1----:R-:W-:Y:S02]  /*00b0*/  SHF.L.U32 R31, R31, 0x4, RZ ;  /* 0x000000041f1f7819 */ /* 0x002fe400000006ff */
[----:B---3--:R-:W-:Y:S02]  /*00c0*/  LOP3.LUT R6, R11, 0xf, RZ, 0xc0, !PT ;  /* 0x0000000f0b067812 */ /* 0x008fe400078ec0ff */
[----:B------:R-:W-:-:S07]  /*00d0*/  SHF.R.U32.HI R3, RZ, 0x2, R11 ;  /* 0x00000002ff037819 */ /* 0x000fce000001160b */
[----:B--2---:R-:W-:Y:S05]  /*00e0*/  @!P0 BRA `(.L_x_0) ;  /* 0x00000010003c8947 */ /* 0x004fea0003800000 */
[----:B------:R-:W0:Y:S01]  /*00f0*/  LDC R8, c[0x0][0x3a0] ;  /* 0x0000e800ff087b82 */ /* 0x000e220000000800 */
[----:B------:R-:W1:Y:S01]  /*0100*/  LDCU.128 UR12, c[0x0][0x380] ;  /* 0x00007000ff0c77ac */ /* 0x000e620008000c00 */
[----:B------:R-:W-:Y:S01]  /*0110*/  SHF.R.U32.HI R9, RZ, 0x4, R11 ;  /* 0x00000004ff097819 */ /* 0x000fe2000001160b */
[----:B------:R-:W-:Y:S01]  /*0120*/  IMAD.WIDE.U32 R4, R31, 0x4, RZ ;  /* 0x000000041f047825 */ /* 0x000fe200078e00ff */
[C---:B------:R-:W-:Y:S01]  /*0130*/  LOP3.LUT R2, R11.reuse, 0x3, RZ, 0xc0, !PT ;  /* 0x000000030b027812 */ /* 0x040fe200078ec0ff */
[----:B------:R-:W-:Y:S01]  /*0140*/  UMOV UR6, 0x400 ;  /* 0x0000040000067882 */ /* 0x000fe20000000000 */
[----:B------:R-:W-:Y:S01]  /*0150*/  SHF.L.U32 R30, R11, 0x2, RZ ;  /* 0x000000020b1e7819 */ /* 0x000fe200000006ff */
[----:B------:R-:W-:Y:S01]  /*0160*/  IMAD R7, R0, UR5, RZ ;  /* 0x0000000500077c24 */ /* 0x000fe2000f8e02ff */
[----:B------:R-:W2:Y:S01]  /*0170*/  S2UR UR8, SR_CgaCtaId ;  /* 0x00000000000879c3 */ /* 0x000ea20000008800 */
[----:B------:R-:W-:Y:S01]  /*0180*/  IMAD R2, R3, R0, R2 ;  /* 0x0000000003027224 */ /* 0x000fe200078e0202 */
[----:B------:R-:W-:Y:S01]  /*0190*/  UIADD3 UR7, UPT, UPT, UR6, 0x100, URZ ;  /* 0x0000010006077890 */ /* 0x000fe2000fffe0ff */
[----:B------:R-:W-:Y:S01]  /*01a0*/  MOV R20, RZ ;  /* 0x000000ff00147202 */ /* 0x000fe20000000f00 */
[----:B------:R-:W-:Y:S01]  /*01b0*/  UMOV UR4, URZ ;  /* 0x000000ff00047c82 */ /* 0x000fe20008000000 */
[----:B------:R-:W-:Y:S01]  /*01c0*/  IMAD.WIDE.U32 R2, R2, 0x4, RZ ;  /* 0x0000000402027825 */ /* 0x000fe200078e00ff */
[----:B------:R-:W-:-:S03]  /*01d0*/  LOP3.LUT R28, R30, 0xfc0, RZ, 0xc0, !PT ;  /* 0x00000fc01e1c7812 */ /* 0x000fc600078ec0ff */
[----:B------:R-:W-:-:S04]  /*01e0*/  IMAD.WIDE R2, R7, 0x4, R2 ;  /* 0x0000000407027825 */ /* 0x000fc800078e0202 */
[----:B0-----:R-:W-:Y:S01]  /*01f0*/  IMAD R9, R9, R8, R6 ;  /* 0x0000000809097224 */ /* 0x001fe200078e0206 */
[----:B-1----:R-:W-:Y:S02]  /*0200*/  IADD3 R25, P0, PT, R2, UR12, RZ ;  /* 0x0000000c02197c10 */ /* 0x002fe4000ff1e0ff */
[----:B------:R-:W-:Y:S01]  /*0210*/  LOP3.LUT R2, R11, 0x3f0, RZ, 0xc0, !PT ;  /* 0x000003f00b027812 */ /* 0x000fe200078ec0ff */
[----:B------:R-:W-:Y:S01]  /*0220*/  IMAD.WIDE R4, R9, 0x4, R4 ;  /* 0x0000000409047825 */ /* 0x000fe200078e0204 */
[----:B------:R-:W-:Y:S02]  /*0230*/  IADD3.X R24, PT, PT, R3, UR13, RZ, P0, !PT ;  /* 0x0000000d03187c10 */ /* 0x000fe400087fe4ff */
[----:B------:R-:W-:Y:S01]  /*0240*/  LOP3.LUT R29, R2, 0xf, R11, 0xf8, !PT ;  /* 0x0000000f021d7812 */ /* 0x000fe200078ef80b */
[----:B--2---:R-:W-:Y:S01]  /*0250*/  ULEA UR7, UR8, UR7, 0x18 ;  /* 0x0000000708077291 */ /* 0x004fe2000f8ec0ff */
[----:B------:R-:W-:Y:S01]  /*0260*/  IADD3 R36, P1, PT, R4, UR14, RZ ;  /* 0x0000000e04247c10 */ /* 0x000fe2000ff3e0ff */
[----:B------:R-:W-:Y:S01]  /*0270*/  ULEA UR6, UR8, UR6, 0x18 ;  /* 0x0000000608067291 */ /* 0x000fe2000f8ec0ff */
[----:B------:R-:W-:-:S02]  /*0280*/  PLOP3.LUT P0, PT, PT, PT, PT, 0x80, 0x8 ;  /* 0x000000000008781c */ /* 0x000fc40003f0f070 */
[----:B------:R-:W-:Y:S02]  /*0290*/  IADD3.X R37, PT, PT, R5, UR15, RZ, P1, !PT ;  /* 0x0000000f05257c10 */ /* 0x000fe40008ffe4ff */
[----:B------:R-:W-:Y:S02]  /*02a0*/  ISETP.GT.AND P1, PT, R0, 0xc, PT ;  /* 0x0000000c0000780c */ /* 0x000fe40003f24270 */
[----:B------:R-:W-:Y:S02]  /*02b0*/  LEA R29, R29, UR7, 0x2 ;  /* 0x000000071d1d7c11 */ /* 0x000fe4000f8e10ff */
[----:B------:R-:W-:Y:S02]  /*02c0*/  LEA R3, R6, UR7, 0x2 ;  /* 0x0000000706037c11 */ /* 0x000fe4000f8e10ff */
[----:B------:R-:W-:-:S07]  /*02d0*/  SHF.L.U32 R2, R8, 0x2, RZ ;  /* 0x0000000208027819 */ /* 0x000fce00000006ff */
[----:B------:R-:W-:Y:S05]  /*02e0*/  @!P1 BRA `(.L_x_1) ;  /* 0x0000000800149947 */ /* 0x000fea0003800000 */
[----:B------:R-:W-:Y:S02]  /*02f0*/  PLOP3.LUT P0, PT, PT, PT, PT, 0x8, 0x80 ;  /* 0x000000000080781c */ /* 0x000fe40003f0e170 */
[----:B------:R-:W-:-:S11]  /*0300*/  IADD3 R32, PT, PT, R0, -0xc, RZ ;  /* 0xfffffff400207810 */ /* 0x000fd60007ffe0ff */
.L_x_2:
[----:B------:R-:W-:Y:S02]  /*0310*/  MOV R34, R25 ;  /* 0x0000001900227202 */ /* 0x000fe40000000f00 */
[----:B------:R-:W-:Y:S02]  /*0320*/  MOV R35, R24 ;  /* 0x0000001800237202 */ /* 0x000fe40000000f00 */
[----:B------:R0:W2:Y:S04]  /*0330*/  LDG.E R24, desc[UR10][R36.64] ;  /* 0x0000000a24187981 */ /* 0x0000a8000c1e1900 */
[----:B------:R-:W3:Y:S01]  /*0340*/  LDG.E R25, desc[UR10][R34.64] ;  /* 0x0000000a22197981 */ /* 0x000ee2000c1e1900 */
[----:B0-----:R-:W-:-:S03]  /*0350*/  IMAD.WIDE R36, R2, 0x4, R36 ;  /* 0x0000000402247825 */ /* 0x001fc600078e0224 */
[----:B---3--:R-:W-:Y:S04]  /*0360*/  STS [R30+UR6], R25 ;  /* 0x000000191e007988 */ /* 0x008fe80008000806 */
[----:B--2---:R-:W-:Y:S01]  /*0370*/  STS [R29], R24 ;  /* 0x000000181d007388 */ /* 0x004fe20000000800 */
[----:B------:R-:W-:Y:S06]  /*0380*/  BAR.SYNC.DEFER_BLOCKING 0x0 ;  /* 0x0000000000007b1d */ /* 0x000fec0000010000 */
[----:B------:R-:W-:Y:S04]  /*0390*/  LDS R33, [R3] ;  /* 0x0000000003217984 */ /* 0x000fe80000000800 */
[----:B------:R-:W0:Y:S04]  /*03a0*/  LDS.128 R4, [R28+UR6] ;  /* 0x000000061c047984 */ /* 0x000e280008000c00 */
[----:B------:R-:W1:Y:S04]  /*03b0*/  LDS.128 R12, [R28+UR6+0x20] ;  /* 0x000020061c0c7984 */ /* 0x000e680008000c00 */
[----:B------:R-:W2:Y:S04]  /*03c0*/  LDS.128 R16, [R28+UR6+0x30] ;  /* 0x000030061c107984 */ /* 0x000ea80008000c00 */
[----:B------:R-:W3:Y:S01]  /*03d0*/  LDS.128 R8, [R28+UR6+0x10] ;  /* 0x000010061c087984 */ /* 0x000ee20008000c00 */
[----:B0-----:R-:W-:-:S03]  /*03e0*/  IMAD R4, R33, R4, R23 ;  /* 0x0000000421047224 */ /* 0x001fc600078e0217 */
[----:B------:R-:W0:Y:S01]  /*03f0*/  LDS R23, [R3+0x40] ;  /* 0x0000400003177984 */ /* 0x000e220000000800 */
[----:B-1----:R-:W-:-:S03]  /*0400*/  IMAD R12, R33, R12, R21 ;  /* 0x0000000c210c7224 */ /* 0x002fc600078e0215 */
[----:B------:R-:W1:Y:S01]  /*0410*/  LDS R21, [R3+0x80] ;  /* 0x0000800003157984 */ /* 0x000e620000000800 */
[----:B--2---:R-:W-:-:S03]  /*0420*/  IMAD R22, R33, R16, R20 ;  /* 0x0000001021167224 */ /* 0x004fc600078e0214 */
[----:B------:R-:W2:Y:S01]  /*0430*/  LDS R16, [R3+0xc0] ;  /* 0x0000c00003107984 */ /* 0x000ea20000000800 */
[----:B------:R-:W-:Y:S01]  /*0440*/  BAR.SYNC.DEFER_BLOCKING 0x0 ;  /* 0x0000000000007b1d */ /* 0x000fe20000010000 */
[----:B---3--:R-:W-:-:S05]  /*0450*/  IMAD R8, R33, R8, R27 ;  /* 0x0000000821087224 */ /* 0x008fca00078e021b */
[----:B------:R-:W3:Y:S04]  /*0460*/  LDG.E R27, desc[UR10][R34.64+0x10] ;  /* 0x0000100a221b7981 */ /* 0x000ee8000c1e1900 */
[----:B------:R4:W5:Y:S01]  /*0470*/  LDG.E R20, desc[UR10][R36.64] ;  /* 0x0000000a24147981 */ /* 0x000962000c1e1900 */
[C---:B0-----:R-:W-:Y:S02]  /*0480*/  IMAD R4, R23.reuse, R5, R4 ;  /* 0x0000000517047224 */ /* 0x041fe400078e0204 */
[C---:B------:R-:W-:Y:S02]  /*0490*/  IMAD R8, R23.reuse, R9, R8 ;  /* 0x0000000917087224 */ /* 0x040fe400078e0208 */
[C---:B------:R-:W-:Y:S02]  /*04a0*/  IMAD R12, R23.reuse, R13, R12 ;  /* 0x0000000d170c7224 */ /* 0x040fe400078e020c */
[----:B------:R-:W-:-:S02]  /*04b0*/  IMAD R17, R23, R17, R22 ;  /* 0x0000001117117224 */ /* 0x000fc400078e0216 */
[C---:B-1----:R-:W-:Y:S02]  /*04c0*/  IMAD R4, R21.reuse, R6, R4 ;  /* 0x0000000615047224 */ /* 0x042fe400078e0204 */
[C---:B------:R-:W-:Y:S02]  /*04d0*/  IMAD R8, R21.reuse, R10, R8 ;  /* 0x0000000a15087224 */ /* 0x040fe400078e0208 */
[C---:B------:R-:W-:Y:S02]  /*04e0*/  IMAD R12, R21.reuse, R14, R12 ;  /* 0x0000000e150c7224 */ /* 0x040fe400078e020c */
[----:B------:R-:W-:Y:S02]  /*04f0*/  IMAD R17, R21, R18, R17 ;  /* 0x0000001215117224 */ /* 0x000fe400078e0211 */
[C---:B--2---:R-:W-:Y:S02]  /*0500*/  IMAD R25, R16.reuse, R7, R4 ;  /* 0x0000000710197224 */ /* 0x044fe400078e0204 */
[----:B------:R-:W-:-:S02]  /*0510*/  IMAD R23, R16, R11, R8 ;  /* 0x0000000b10177224 */ /* 0x000fc400078e0208 */
[C---:B------:R-:W-:Y:S02]  /*0520*/  IMAD R21, R16.reuse, R15, R12 ;  /* 0x0000000f10157224 */ /* 0x040fe400078e020c */
[----:B------:R-:W-:Y:S02]  /*0530*/  IMAD R33, R16, R19, R17 ;  /* 0x0000001310217224 */ /* 0x000fe400078e0211 */
[----:B----4-:R-:W-:Y:S01]  /*0540*/  IMAD.WIDE R36, R2, 0x4, R36 ;  /* 0x0000000402247825 */ /* 0x010fe200078e0224 */
[----:B---3--:R-:W-:Y:S04]  /*0550*/  STS [R30+UR6], R27 ;  /* 0x0000001b1e007988 */ /* 0x008fe80008000806 */
[----:B-----5:R-:W-:Y:S01]  /*0560*/  STS [R29], R20 ;  /* 0x000000141d007388 */ /* 0x020fe20000000800 */
[----:B------:R-:W-:Y:S06]  /*0570*/  BAR.SYNC.DEFER_BLOCKING 0x0 ;  /* 0x0000000000007b1d */ /* 0x000fec0000010000 */
[----:B------:R-:W-:Y:S04]  /*0580*/  LDS R24, [R3] ;  /* 0x0000000003187984 */ /* 0x000fe80000000800 */
[----:B------:R-:W0:Y:S04]  /*0590*/  LDS.128 R4, [R28+UR6] ;  /* 0x000000061c047984 */ /* 0x000e280008000c00 */
[----:B------:R-:W1:Y:S04]  /*05a0*/  LDS.128 R8, [R28+UR6+0x10] ;  /* 0x000010061c087984 */ /* 0x000e680008000c00 */
[----:B------:R-:W2:Y:S04]  /*05b0*/  LDS.128 R12, [R28+UR6+0x20] ;  /* 0x000020061c0c7984 */ /* 0x000ea80008000c00 */
[----:B------:R-:W3:Y:S04]  /*05c0*/  LDS.128 R16, [R28+UR6+0x30] ;  /* 0x000030061c107984 */ /* 0x000ee80008000c00 */
[----:B------:R-:W4:Y:S01]  /*05d0*/  LDS R20, [R3+0x40] ;  /* 0x0000400003147984 */ /* 0x000f220000000800 */
[----:B0-----:R-:W-:-:S02]  /*05e0*/  IMAD R4, R24, R4, R25 ;  /* 0x0000000418047224 */ /* 0x001fc400078e0219 */
[C---:B-1----:R-:W-:Y:S02]  /*05f0*/  IMAD R8, R24.reuse, R8, R23 ;  /* 0x0000000818087224 */ /* 0x042fe400078e0217 */
[C---:B--2---:R-:W-:Y:S02]  /*0600*/  IMAD R12, R24.reuse, R12, R21 ;  /* 0x0000000c180c7224 */ /* 0x044fe400078e0215 */
[----:B------:R-:W0:Y:S01]  /*0610*/  LDS R21, [R3+0x80] ;  /* 0x0000800003157984 */ /* 0x000e220000000800 */
[----:B---3--:R-:W-:-:S03]  /*0620*/  IMAD R24, R24, R16, R33 ;  /* 0x0000001018187224 */ /* 0x008fc600078e0221 */
[----:B------:R-:W1:Y:S01]  /*0630*/  LDS R16, [R3+0xc0] ;  /* 0x0000c00003107984 */ /* 0x000e620000000800 */
[----:B------:R-:W-:Y:S06]  /*0640*/  BAR.SYNC.DEFER_BLOCKING 0x0 ;  /* 0x0000000000007b1d */ /* 0x000fec0000010000 */
[----:B------:R-:W2:Y:S04]  /*0650*/  LDG.E R27, desc[UR10][R34.64+0x20] ;  /* 0x0000200a221b7981 */ /* 0x000ea8000c1e1900 */
[----:B------:R3:W5:Y:S01]  /*0660*/  LDG.E R22, desc[UR10][R36.64] ;  /* 0x0000000a24167981 */ /* 0x000762000c1e1900 */
[----:B----4-:R-:W-:-:S02]  /*0670*/  IMAD R4, R20, R5, R4 ;  /* 0x0000000514047224 */ /* 0x010fc400078e0204 */
[C---:B------:R-:W-:Y:S02]  /*0680*/  IMAD R8, R20.reuse, R9, R8 ;  /* 0x0000000914087224 */ /* 0x040fe400078e0208 */
[C---:B------:R-:W-:Y:S02]  /*0690*/  IMAD R12, R20.reuse, R13, R12 ;  /* 0x0000000d140c7224 */ /* 0x040fe400078e020c */
[----:B------:R-:W-:Y:S02]  /*06a0*/  IMAD R17, R20, R17, R24 ;  /* 0x0000001114117224 */ /* 0x000fe400078e0218 */
[C---:B0-----:R-:W-:Y:S02]  /*06b0*/  IMAD R4, R21.reuse, R6, R4 ;  /* 0x0000000615047224 */ /* 0x041fe400078e0204 */
[C---:B------:R-:W-:Y:S02]  /*06c0*/  IMAD R8, R21.reuse, R10, R8 ;  /* 0x0000000a15087224 */ /* 0x040fe400078e0208 */
[----:B------:R-:W-:-:S02]  /*06d0*/  IMAD R12, R21, R14, R12 ;  /* 0x0000000e150c7224 */ /* 0x000fc400078e020c */
[----:B------:R-:W-:Y:S02]  /*06e0*/  IMAD R17, R21, R18, R17 ;  /* 0x0000001215117224 */ /* 0x000fe400078e0211 */
[C---:B-1----:R-:W-:Y:S02]  /*06f0*/  IMAD R25, R16.reuse, R7, R4 ;  /* 0x0000000710197224 */ /* 0x042fe400078e0204 */
[C---:B------:R-:W-:Y:S02]  /*0700*/  IMAD R23, R16.reuse, R11, R8 ;  /* 0x0000000b10177224 */ /* 0x040fe400078e0208 */
[C---:B------:R-:W-:Y:S02]  /*0710*/  IMAD R21, R16.reuse, R15, R12 ;  /* 0x0000000f10157224 */ /* 0x040fe400078e020c */
[----:B------:R-:W-:Y:S02]  /*0720*/  IMAD R33, R16, R19, R17 ;  /* 0x0000001310217224 */ /* 0x000fe400078e0211 */
[----:B---3--:R-:W-:Y:S01]  /*0730*/  IMAD.WIDE R36, R2, 0x4, R36 ;  /* 0x0000000402247825 */ /* 0x008fe200078e0224 */
[----:B--2---:R-:W-:Y:S04]  /*0740*/  STS [R30+UR6], R27 ;  /* 0x0000001b1e007988 */ /* 0x004fe80008000806 */
[----:B-----5:R-:W-:Y:S01]  /*0750*/  STS [R29], R22 ;  /* 0x000000161d007388 */ /* 0x020fe20000000800 */
[----:B------:R-:W-:Y:S06]  /*0760*/  BAR.SYNC.DEFER_BLOCKING 0x0 ;  /* 0x0000000000007b1d */ /* 0x000fec0000010000 */
[----:B------:R-:W-:Y:S04]  /*0770*/  LDS R24, [R3] ;  /* 0x0000000003187984 */ /* 0x000fe80000000800 */
[----:B------:R-:W0:Y:S04]  /*0780*/  LDS.128 R4, [R28+UR6] ;  /* 0x000000061c047984 */ /* 0x000e280008000c00 */
[----:B------:R-:W1:Y:S04]  /*0790*/  LDS.128 R8, [R28+UR6+0x10] ;  /* 0x000010061c087984 */ /* 0x000e680008000c00 */
[----:B------:R-:W2:Y:S04]  /*07a0*/  LDS.128 R12, [R28+UR6+0x20] ;  /* 0x000020061c0c7984 */ /* 0x000ea80008000c00 */
[----:B------:R-:W3:Y:S01]  /*07b0*/  LDS.128 R16, [R28+UR6+0x30] ;  /* 0x000030061c107984 */ /* 0x000ee20008000c00 */
[----:B0-----:R-:W-:-:S02]  /*07c0*/  IMAD R20, R24, R4, R25 ;  /* 0x0000000418147224 */ /* 0x001fc400078e0219 */
[C---:B-1----:R-:W-:Y:S02]  /*07d0*/  IMAD R23, R24.reuse, R8, R23 ;  /* 0x0000000818177224 */ /* 0x042fe400078e0217 */
[----:B------:R-:W-:Y:S01]  /*07e0*/  LDS R8, [R3+0xc0] ;  /* 0x0000c00003087984 */ /* 0x000fe20000000800 */
[C---:B--2---:R-:W-:Y:S02]  /*07f0*/  IMAD R4, R24.reuse, R12, R21 ;  /* 0x0000000c18047224 */ /* 0x044fe400078e0215 */
[----:B---3--:R-:W-:Y:S02]  /*0800*/  IMAD R16, R24, R16, R33 ;  /* 0x0000001018107224 */ /* 0x008fe400078e0221 */
[----:B------:R-:W0:Y:S04]  /*0810*/  LDS R24, [R3+0x40] ;  /* 0x0000400003187984 */ /* 0x000e280000000800 */
[----:B------:R-:W1:Y:S01]  /*0820*/  LDS R33, [R3+0x80] ;  /* 0x0000800003217984 */ /* 0x000e620000000800 */
[----:B------:R-:W-:Y:S06]  /*0830*/  BAR.SYNC.DEFER_BLOCKING 0x0 ;  /* 0x0000000000007b1d */ /* 0x000fec0000010000 */
[----:B------:R-:W2:Y:S04]  /*0840*/  LDG.E R21, desc[UR10][R34.64+0x30] ;  /* 0x0000300a22157981 */ /* 0x000ea8000c1e1900 */
[----:B------:R3:W4:Y:S01]  /*0850*/  LDG.E R12, desc[UR10][R36.64] ;  /* 0x0000000a240c7981 */ /* 0x000722000c1e1900 */
[----:B0-----:R-:W-:-:S02]  /*0860*/  IMAD R5, R24, R5, R20 ;  /* 0x0000000518057224 */ /* 0x001fc400078e0214 */
[C---:B------:R-:W-:Y:S02]  /*0870*/  IMAD R9, R24.reuse, R9, R23 ;  /* 0x0000000918097224 */ /* 0x040fe400078e0217 */
[C---:B------:R-:W-:Y:S02]  /*0880*/  IMAD R4, R24.reuse, R13, R4 ;  /* 0x0000000d18047224 */ /* 0x040fe400078e0204 */
[----:B------:R-:W-:Y:S02]  /*0890*/  IMAD R16, R24, R17, R16 ;  /* 0x0000001118107224 */ /* 0x000fe400078e0210 */
[C---:B-1----:R-:W-:Y:S02]  /*08a0*/  IMAD R4, R33.reuse, R14, R4 ;  /* 0x0000000e21047224 */ /* 0x042fe400078e0204 */
[C---:B------:R-:W-:Y:S02]  /*08b0*/  IMAD R5, R33.reuse, R6, R5 ;  /* 0x0000000621057224 */ /* 0x040fe400078e0205 */
[----:B------:R-:W-:-:S02]  /*08c0*/  IMAD R9, R33, R10, R9 ;  /* 0x0000000a21097224 */ /* 0x000fc400078e0209 */
[----:B------:R-:W-:Y:S02]  /*08d0*/  IMAD R16, R33, R18, R16 ;  /* 0x0000001221107224 */ /* 0x000fe400078e0210 */
[C---:B------:R-:W-:Y:S02]  /*08e0*/  IMAD R17, R8.reuse, R7, R5 ;  /* 0x0000000708117224 */ /* 0x040fe400078e0205 */
[C---:B------:R-:W-:Y:S02]  /*08f0*/  IMAD R15, R8.reuse, R15, R4 ;  /* 0x0000000f080f7224 */ /* 0x040fe400078e0204 */
[C---:B------:R-:W-:Y:S02]  /*0900*/  IMAD R13, R8.reuse, R11, R9 ;  /* 0x0000000b080d7224 */ /* 0x040fe400078e0209 */
[----:B------:R-:W-:Y:S01]  /*0910*/  IMAD R19, R8, R19, R16 ;  /* 0x0000001308137224 */ /* 0x000fe200078e0210 */
[----:B------:R-:W-:Y:S01]  /*0920*/  UIADD3 UR4, UPT, UPT, UR4, 0x10, URZ ;  /* 0x0000001004047890 */ /* 0x000fe2000fffe0ff */
[----:B---3--:R-:W-:Y:S01]  /*0930*/  IMAD.WIDE R36, R2, 0x4, R36 ;  /* 0x0000000402247825 */ /* 0x008fe200078e0224 */
[----:B--2---:R-:W-:Y:S04]  /*0940*/  STS [R30+UR6], R21 ;  /* 0x000000151e007988 */ /* 0x004fe80008000806 */
[----:B----4-:R-:W-:Y:S01]  /*0950*/  STS [R29], R12 ;  /* 0x0000000c1d007388 */ /* 0x010fe20000000800 */
[----:B------:R-:W-:Y:S06]  /*0960*/  BAR.SYNC.DEFER_BLOCKING 0x0 ;  /* 0x0000000000007b1d */ /* 0x000fec0000010000 */
[----:B------:R-:W-:Y:S04]  /*0970*/  LDS R12, [R3] ;  /* 0x00000000030c7984 */ /* 0x000fe80000000800 */
[----:B------:R-:W0:Y:S04]  /*0980*/  LDS.128 R20, [R28+UR6] ;  /* 0x000000061c147984 */ /* 0x000e280008000c00 */
[----:B------:R-:W1:Y:S04]  /*0990*/  LDS.128 R24, [R28+UR6+0x10] ;  /* 0x000010061c187984 */ /* 0x000e680008000c00 */
[----:B------:R-:W2:Y:S04]  /*09a0*/  LDS R14, [R3+0x40] ;  /* 0x00004000030e7984 */ /* 0x000ea80000000800 */
[----:B------:R-:W3:Y:S04]  /*09b0*/  LDS.128 R4, [R28+UR6+0x20] ;  /* 0x000020061c047984 */ /* 0x000ee80008000c00 */
[----:B------:R-:W4:Y:S01]  /*09c0*/  LDS.128 R8, [R28+UR6+0x30] ;  /* 0x000030061c087984 */ /* 0x000f220008000c00 */
[----:B0-----:R-:W-:-:S03]  /*09d0*/  IMAD R16, R12, R20, R17 ;  /* 0x000000140c107224 */ /* 0x001fc600078e0211 */
[----:B------:R-:W0:Y:S04]  /*09e0*/  LDS R17, [R3+0x80] ;  /* 0x0000800003117984 */ /* 0x000e280000000800 */
[----:B------:R-:W5:Y:S01]  /*09f0*/  LDS R20, [R3+0xc0] ;  /* 0x0000c00003147984 */ /* 0x000f620000000800 */
[----:B-1----:R-:W-:-:S04]  /*0a00*/  IMAD R13, R12, R24, R13 ;  /* 0x000000180c0d7224 */ /* 0x002fc800078e020d */
[----:B--2---:R-:W-:Y:S01]  /*0a10*/  IMAD R13, R14, R25, R13 ;  /* 0x000000190e0d7224 */ /* 0x004fe200078e020d */
[----:B------:R-:W-:Y:S01]  /*0a20*/  BAR.SYNC.DEFER_BLOCKING 0x0 ;  /* 0x0000000000007b1d */ /* 0x000fe20000010000 */
[----:B------:R-:W-:Y:S01]  /*0a30*/  IADD3 R25, P1, PT, R34, 0x40, RZ ;  /* 0x0000004022197810 */ /* 0x000fe20007f3e0ff */
[----:B---3--:R-:W-:-:S03]  /*0a40*/  IMAD R4, R12, R4, R15 ;  /* 0x000000040c047224 */ /* 0x008fc600078e020f */
[----:B------:R-:W-:Y:S02]  /*0a50*/  IADD3.X R24, PT, PT, RZ, R35, RZ, P1, !PT ;  /* 0x00000023ff187210 */ /* 0x000fe40000ffe4ff */
[----:B------:R-:W-:Y:S01]  /*0a60*/  ISETP.LE.AND P1, PT, R32, UR4, PT ;  /* 0x0000000420007c0c */ /* 0x000fe2000bf23270 */
[----:B----4-:R-:W-:Y:S02]  /*0a70*/  IMAD R8, R12, R8, R19 ;  /* 0x000000080c087224 */ /* 0x010fe400078e0213 */
[C---:B------:R-:W-:Y:S02]  /*0a80*/  IMAD R21, R14.reuse, R21, R16 ;  /* 0x000000150e157224 */ /* 0x040fe400078e0210 */
[C---:B------:R-:W-:Y:S02]  /*0a90*/  IMAD R4, R14.reuse, R5, R4 ;  /* 0x000000050e047224 */ /* 0x040fe400078e0204 */
[----:B------:R-:W-:Y:S02]  /*0aa0*/  IMAD R8, R14, R9, R8 ;  /* 0x000000090e087224 */ /* 0x000fe400078e0208 */
[----:B0-----:R-:W-:-:S02]  /*0ab0*/  IMAD R21, R17, R22, R21 ;  /* 0x0000001611157224 */ /* 0x001fc400078e0215 */
[C---:B------:R-:W-:Y:S02]  /*0ac0*/  IMAD R13, R17.reuse, R26, R13 ;  /* 0x0000001a110d7224 */ /* 0x040fe400078e020d */
[C---:B------:R-:W-:Y:S02]  /*0ad0*/  IMAD R4, R17.reuse, R6, R4 ;  /* 0x0000000611047224 */ /* 0x040fe400078e0204 */
[----:B------:R-:W-:Y:S02]  /*0ae0*/  IMAD R8, R17, R10, R8 ;  /* 0x0000000a11087224 */ /* 0x000fe400078e0208 */
[C---:B-----5:R-:W-:Y:S02]  /*0af0*/  IMAD R23, R20.reuse, R23, R21 ;  /* 0x0000001714177224 */ /* 0x060fe400078e0215 */
[C---:B------:R-:W-:Y:S02]  /*0b00*/  IMAD R27, R20.reuse, R27, R13 ;  /* 0x0000001b141b7224 */ /* 0x040fe400078e020d */
[----:B------:R-:W-:-:S02]  /*0b10*/  IMAD R21, R20, R7, R4 ;  /* 0x0000000714157224 */ /* 0x000fc400078e0204 */
[----:B------:R-:W-:Y:S01]  /*0b20*/  IMAD R20, R20, R11, R8 ;  /* 0x0000000b14147224 */ /* 0x000fe200078e0208 */
[----:B------:R-:W-:Y:S06]  /*0b30*/  @!P1 BRA `(.L_x_2) ;  /* 0xfffffff400f49947 */ /* 0x000fec000383ffff */
.L_x_1:
[----:B------:R-:W-:-:S04]  /*0b40*/  IADD3 R4, PT, PT, R0, -UR4, RZ ;  /* 0x8000000400047c10 */ /* 0x000fc8000fffe0ff */
[----:B------:R-:W-:-:S13]  /*0b50*/  ISETP.GT.AND P1, PT, R4, 0x4, PT ;  /* 0x000000040400780c */ /* 0x000fda0003f24270 */
[----:B------:R-:W-:Y:S05]  /*0b60*/  @!P1 BRA `(.L_x_3) ;  /* 0x0000000400109947 */ /* 0x000fea0003800000 */
[----:B------:R-:W-:Y:S01]  /*0b70*/  MOV R32, R25 ;  /* 0x0000001900207202 */ /* 0x000fe20000000f00 */
[----:B------:R0:W2:Y:S01]  /*0b80*/  LDG.E R4, desc[UR10][R36.64] ;  /* 0x0000000a24047981 */ /* 0x0000a2000c1e1900 */
[----:B------:R-:W-:-:S05]  /*0b90*/  MOV R33, R24 ;  /* 0x0000001800217202 */ /* 0x000fca0000000f00 */
        /* <DEDUP_REMOVED lines=9> */
[----:B------:R-:W-:Y:S04]  /*0c30*/  LDS R26, [R3+0x40] ;  /* 0x00004000031a7984 */ /* 0x000fe80000000800 */
[----:B------:R-:W3:Y:S01]  /*0c40*/  LDS.128 R4, [R28+UR6+0x30] ;  /* 0x000030061c047984 */ /* 0x000ee20008000c00 */
[----:B0-----:R-:W-:-:S03]  /*0c50*/  IMAD R8, R35, R8, R23 ;  /* 0x0000000823087224 */ /* 0x001fc600078e0217 */
[----:B------:R-:W0:Y:S01]  /*0c60*/  LDS R23, [R3+0x80] ;  /* 0x0000800003177984 */ /* 0x000e220000000800 */
[----:B-1----:R-:W-:-:S03]  /*0c70*/  IMAD R16, R35, R16, R21 ;  /* 0x0000001023107224 */ /* 0x002fc600078e0215 */
[----:B------:R-:W1:Y:S01]  /*0c80*/  LDS R21, [R3+0xc0] ;  /* 0x0000c00003157984 */ /* 0x000e620000000800 */
[----:B------:R-:W-:Y:S06]  /*0c90*/  BAR.SYNC.DEFER_BLOCKING 0x0 ;  /* 0x0000000000007b1d */ /* 0x000fec0000010000 */
[----:B------:R-:W4:Y:S04]  /*0ca0*/  LDG.E R33, desc[UR10][R32.64+0x10] ;  /* 0x0000100a20217981 */ /* 0x000f28000c1e1900 */
[----:B------:R5:W4:Y:S01]  /*0cb0*/  LDG.E R22, desc[UR10][R36.64] ;  /* 0x0000000a24167981 */ /* 0x000b22000c1e1900 */
[----:B--2---:R-:W-:-:S02]  /*0cc0*/  IMAD R12, R35, R12, R27 ;  /* 0x0000000c230c7224 */ /* 0x004fc400078e021b */
[----:B---3--:R-:W-:Y:S02]  /*0cd0*/  IMAD R4, R35, R4, R20 ;  /* 0x0000000423047224 */ /* 0x008fe400078e0214 */
[C---:B------:R-:W-:Y:S02]  /*0ce0*/  IMAD R8, R26.reuse, R9, R8 ;  /* 0x000000091a087224 */ /* 0x040fe400078e0208 */
[C---:B------:R-:W-:Y:S02]  /*0cf0*/  IMAD R12, R26.reuse, R13, R12 ;  /* 0x0000000d1a0c7224 */ /* 0x040fe400078e020c */
[C---:B------:R-:W-:Y:S02]  /*0d00*/  IMAD R16, R26.reuse, R17, R16 ;  /* 0x000000111a107224 */ /* 0x040fe400078e0210 */
[----:B------:R-:W-:Y:S02]  /*0d10*/  IMAD R4, R26, R5, R4 ;  /* 0x000000051a047224 */ /* 0x000fe400078e0204 */
        /* <DEDUP_REMOVED lines=8> */
[----:B-----5:R-:W-:Y:S01]  /*0da0*/  IMAD.WIDE R36, R2, 0x4, R36 ;  /* 0x0000000402247825 */ /* 0x020fe200078e0224 */
[----:B------:R-:W-:Y:S02]  /*0db0*/  IADD3 R25, P1, PT, R25, 0x20, RZ ;  /* 0x0000002019197810 */ /* 0x000fe40007f3e0ff */
[----:B------:R-:W-:Y:S02]  /*0dc0*/  PLOP3.LUT P0, PT, PT, PT, PT, 0x8, 0x80 ;  /* 0x000000000080781c */ /* 0x000fe40003f0e170 */
[----:B------:R-:W-:Y:S01]  /*0dd0*/  IADD3.X R24, PT, PT, RZ, R24, RZ, P1, !PT ;  /* 0x00000018ff187210 */ /* 0x000fe20000ffe4ff */
[----:B------:R-:W-:Y:S01]  /*0de0*/  UIADD3 UR4, UPT, UPT, UR4, 0x8, URZ ;  /* 0x0000000804047890 */ /* 0x000fe2000fffe0ff */
[----:B----4-:R-:W-:Y:S04]  /*0df0*/  STS [R30+UR6], R33 ;  /* 0x000000211e007988 */ /* 0x010fe80008000806 */
[----:B------:R-:W-:Y:S01]  /*0e00*/  STS [R29], R22 ;  /* 0x000000161d007388 */ /* 0x000fe20000000800 */
[----:B------:R-:W-:Y:S06]  /*0e10*/  BAR.SYNC.DEFER_BLOCKING 0x0 ;  /* 0x0000000000007b1d */ /* 0x000fec0000010000 */
[----:B------:R-:W-:Y:S04]  /*0e20*/  LDS R20, [R3] ;  /* 0x0000000003147984 */ /* 0x000fe80000000800 */
[----:B------:R-:W0:Y:S04]  /*0e30*/  LDS.128 R8, [R28+UR6] ;  /* 0x000000061c087984 */ /* 0x000e280008000c00 */
[----:B------:R-:W1:Y:S04]  /*0e40*/  LDS.128 R16, [R28+UR6+0x10] ;  /* 0x000010061c107984 */ /* 0x000e680008000c00 */
[----:B------:R-:W2:Y:S04]  /*0e50*/  LDS.128 R12, [R28+UR6+0x20] ;  /* 0x000020061c0c7984 */ /* 0x000ea80008000c00 */
[----:B------:R-:W3:Y:S04]  /*0e60*/  LDS.128 R4, [R28+UR6+0x30] ;  /* 0x000030061c047984 */ /* 0x000ee80008000c00 */
[----:B------:R-:W4:Y:S04]  /*0e70*/  LDS R32, [R3+0x40] ;  /* 0x0000400003207984 */ /* 0x000f280000000800 */
[----:B------:R-:W5:Y:S04]  /*0e80*/  LDS R26, [R3+0x80] ;  /* 0x00008000031a7984 */ /* 0x000f680000000800 */
[----:B------:R-:W5:Y:S01]  /*0e90*/  LDS R2, [R3+0xc0] ;  /* 0x0000c00003027984 */ /* 0x000f620000000800 */
[----:B0-----:R-:W-:-:S02]  /*0ea0*/  IMAD R8, R20, R8, R23 ;  /* 0x0000000814087224 */ /* 0x001fc400078e0217 */
[C---:B-1----:R-:W-:Y:S02]  /*0eb0*/  IMAD R16, R20.reuse, R16, R27 ;  /* 0x0000001014107224 */ /* 0x042fe400078e021b */
[C---:B--2---:R-:W-:Y:S02]  /*0ec0*/  IMAD R12, R20.reuse, R12, R35 ;  /* 0x0000000c140c7224 */ /* 0x044fe400078e0223 */
[----:B---3--:R-:W-:Y:S02]  /*0ed0*/  IMAD R4, R20, R4, R21 ;  /* 0x0000000414047224 */ /* 0x008fe400078e0215 */
[C---:B----4-:R-:W-:Y:S02]  /*0ee0*/  IMAD R9, R32.reuse, R9, R8 ;  /* 0x0000000920097224 */ /* 0x050fe400078e0208 */
[C---:B------:R-:W-:Y:S02]  /*0ef0*/  IMAD R17, R32.reuse, R17, R16 ;  /* 0x0000001120117224 */ /* 0x040fe400078e0210 */
[----:B------:R-:W-:-:S02]  /*0f00*/  IMAD R13, R32, R13, R12 ;  /* 0x0000000d200d7224 */ /* 0x000fc400078e020c */
[----:B------:R-:W-:Y:S02]  /*0f10*/  IMAD R5, R32, R5, R4 ;  /* 0x0000000520057224 */ /* 0x000fe400078e0204 */
[C---:B-----5:R-:W-:Y:S02]  /*0f20*/  IMAD R9, R26.reuse, R10, R9 ;  /* 0x0000000a1a097224 */ /* 0x060fe400078e0209 */
[C---:B------:R-:W-:Y:S02]  /*0f30*/  IMAD R17, R26.reuse, R18, R17 ;  /* 0x000000121a117224 */ /* 0x040fe400078e0211 */
[C---:B------:R-:W-:Y:S02]  /*0f40*/  IMAD R13, R26.reuse, R14, R13 ;  /* 0x0000000e1a0d7224 */ /* 0x040fe400078e020d */
[----:B------:R-:W-:Y:S02]  /*0f50*/  IMAD R5, R26, R6, R5 ;  /* 0x000000061a057224 */ /* 0x000fe400078e0205 */
[----:B------:R-:W-:-:S02]  /*0f60*/  IMAD R23, R2, R11, R9 ;  /* 0x0000000b02177224 */ /* 0x000fc400078e0209 */
[C---:B------:R-:W-:Y:S02]  /*0f70*/  IMAD R27, R2.reuse, R19, R17 ;  /* 0x00000013021b7224 */ /* 0x040fe400078e0211 */
[C---:B------:R-:W-:Y:S02]  /*0f80*/  IMAD R21, R2.reuse, R15, R13 ;  /* 0x0000000f02157224 */ /* 0x040fe400078e020d */
[----:B------:R-:W-:Y:S01]  /*0f90*/  IMAD R20, R2, R7, R5 ;  /* 0x0000000702147224 */ /* 0x000fe200078e0205 */
[----:B------:R-:W-:Y:S06]  /*0fa0*/  BAR.SYNC.DEFER_BLOCKING 0x0 ;  /* 0x0000000000007b1d */ /* 0x000fec0000010000 */
.L_x_3:
[----:B------:R-:W-:Y:S02]  /*0fb0*/  ISETP.GT.OR P0, PT, R0, UR4, P0 ;  /* 0x0000000400007c0c */ /* 0x000fe40008704670 */
[----:B------:R-:W-:-:S04]  /*0fc0*/  LOP3.LUT R25, R25, R24, RZ, 0x3c, !PT ;  /* 0x0000001819197212 */ /* 0x000fc800078e3cff */
[----:B------:R-:W-:-:S04]  /*0fd0*/  LOP3.LUT R24, R25, R24, RZ, 0x3c, !PT ;  /* 0x0000001819187212 */ /* 0x000fc800078e3cff */
[----:B------:R-:W-:-:S03]  /*0fe0*/  LOP3.LUT R25, R25, R24, RZ, 0x3c, !PT ;  /* 0x0000001819197212 */ /* 0x000fc600078e3cff */
[----:B------:R-:W-:Y:S05]  /*0ff0*/  @!P0 BRA `(.L_x_0) ;  /* 0x0000000000788947 */ /* 0x000fea0003800000 */
[----:B------:R-:W2:Y:S04]  /*1000*/  LDG.E R25, desc[UR10][R24.64] ;  /* 0x0000000a18197981 */ /* 0x000ea8000c1e1900 */
[----:B------:R-:W3:Y:S04]  /*1010*/  LDG.E R36, desc[UR10][R36.64] ;  /* 0x0000000a24247981 */ /* 0x000ee8000c1e1900 */
[----:B--2---:R-:W-:Y:S04]  /*1020*/  STS [R30+UR6], R25 ;  /* 0x000000191e007988 */ /* 0x004fe80008000806 */
[----:B---3--:R-:W-:Y:S01]  /*1030*/  STS [R29], R36 ;  /* 0x000000241d007388 */ /* 0x008fe20000000800 */
        /* <DEDUP_REMOVED lines=26> */
.L_x_0:
[----:B------:R-:W0:Y:S01]  /*11e0*/  S2R R0, SR_TID.X ;  /* 0x0000000000007919 */ /* 0x000e220000002100 */
[----:B------:R-:W1:Y:S01]  /*11f0*/  LDC R9, c[0x0][0x3a0] ;  /* 0x0000e800ff097b82 */ /* 0x000e620000000800 */
[----:B------:R-:W2:Y:S01]  /*1200*/  LDCU.64 UR6, c[0x0][0x390] ;  /* 0x00007200ff0677ac */ /* 0x000ea20008000a00 */
[----:B-1----:R-:W-:-:S05]  /*1210*/  IMAD R31, R9, UR5, R31 ;  /* 0x00000005091f7c24 */ /* 0x002fca000f8e021f */
[----:B------:R-:W-:Y:S02]  /*1220*/  SHF.R.S32.HI R7, RZ, 0x1f, R31 ;  /* 0x0000001fff077819 */ /* 0x000fe4000001141f */
[----:B0-----:R-:W-:Y:S02]  /*1230*/  SHF.R.U32.HI R3, RZ, 0x2, R0 ;  /* 0x00000002ff037819 */ /* 0x001fe40000011600 */
[----:B------:R-:W-:Y:S02]  /*1240*/  LOP3.LUT R2, R0, 0xf, RZ, 0xc0, !PT ;  /* 0x0000000f00027812 */ /* 0x000fe400078ec0ff */
[----:B------:R-:W-:-:S05]  /*1250*/  LOP3.LUT R0, R3, 0xfc, RZ, 0xc0, !PT ;  /* 0x000000fc03007812 */ /* 0x000fca00078ec0ff */
[----:B------:R-:W-:-:S05]  /*1260*/  IMAD R0, R0, R9, R2 ;  /* 0x0000000900007224 */ /* 0x000fca00078e0202 */
[----:B------:R-:W-:Y:S02]  /*1270*/  IADD3 R3, P0, PT, R31, R0, RZ ;  /* 0x000000001f037210 */ /* 0x000fe40007f1e0ff */
[C---:B------:R-:W-:Y:S02]  /*1280*/  IADD3 R4, PT, PT, R0.reuse, R9, RZ ;  /* 0x0000000900047210 */ /* 0x040fe40007ffe0ff */
[----:B------:R-:W-:Y:S02]  /*1290*/  LEA.HI.X.SX32 R6, R0, R7, 0x1, P0 ;  /* 0x0000000700067211 */ /* 0x000fe400000f0eff */
[-C--:B------:R-:W-:Y:S02]  /*12a0*/  IADD3 R0, PT, PT, R4, R9.reuse, RZ ;  /* 0x0000000904007210 */ /* 0x080fe40007ffe0ff */
[----:B--2---:R-:W-:Y:S02]  /*12b0*/  LEA R2, P0, R3, UR6, 0x2 ;  /* 0x0000000603027c11 */ /* 0x004fe4000f8010ff */
[----:B------:R-:W-:-:S02]  /*12c0*/  IADD3 R8, PT, PT, R0, R9, RZ ;  /* 0x0000000900087210 */ /* 0x000fc40007ffe0ff */
[----:B------:R-:W-:Y:S02]  /*12d0*/  IADD3 R5, P1, PT, R31, R4, RZ ;  /* 0x000000041f057210 */ /* 0x000fe40007f3e0ff */
[----:B------:R-:W-:Y:S02]  /*12e0*/  LEA.HI.X R3, R3, UR7, R6, 0x2, P0 ;  /* 0x0000000703037c11 */ /* 0x000fe400080f1406 */
[C---:B------:R-:W-:Y:S02]  /*12f0*/  IADD3 R9, P2, PT, R31.reuse, R0, RZ ;  /* 0x000000001f097210 */ /* 0x040fe40007f5e0ff */
[----:B------:R-:W-:Y:S01]  /*1300*/  IADD3 R31, P0, PT, R31, R8, RZ ;  /* 0x000000081f1f7210 */ /* 0x000fe20007f1e0ff */
[----:B------:R-:W-:Y:S01]  /*1310*/  STG.E desc[UR10][R2.64], R23 ;  /* 0x0000001702007986 */ /* 0x000fe2000c10190a */
[----:B------:R-:W-:Y:S02]  /*1320*/  LEA.HI.X.SX32 R12, R4, R7, 0x1, P1 ;  /* 0x00000007040c7211 */ /* 0x000fe400008f0eff */
[----:B------:R-:W-:-:S02]  /*1330*/  LEA R4, P1, R5, UR6, 0x2 ;  /* 0x0000000605047c11 */ /* 0x000fc4000f8210ff */
[-C--:B------:R-:W-:Y:S02]  /*1340*/  LEA.HI.X.SX32 R10, R0, R7.reuse, 0x1, P2 ;  /* 0x00000007000a7211 */ /* 0x080fe400010f0eff */
[----:B------:R-:W-:Y:S02]  /*1350*/  LEA R6, P2, R9, UR6, 0x2 ;  /* 0x0000000609067c11 */ /* 0x000fe4000f8410ff */
[----:B------:R-:W-:Y:S02]  /*1360*/  LEA.HI.X.SX32 R0, R8, R7, 0x1, P0 ;  /* 0x0000000708007211 */ /* 0x000fe400000f0eff */
[----:B------:R-:W-:Y:S02]  /*1370*/  LEA R8, P0, R31, UR6, 0x2 ;  /* 0x000000061f087c11 */ /* 0x000fe4000f8010ff */
[----:B------:R-:W-:Y:S02]  /*1380*/  LEA.HI.X R5, R5, UR7, R12, 0x2, P1 ;  /* 0x0000000705057c11 */ /* 0x000fe400088f140c */
[----:B------:R-:W-:-:S02]  /*1390*/  LEA.HI.X R7, R9, UR7, R10, 0x2, P2 ;  /* 0x0000000709077c11 */ /* 0x000fc400090f140a */
[----:B------:R-:W-:Y:S01]  /*13a0*/  LEA.HI.X R9, R31, UR7, R0, 0x2, P0 ;  /* 0x000000071f097c11 */ /* 0x000fe200080f1400 */
[----:B------:R-:W-:Y:S04]  /*13b0*/  STG.E desc[UR10][R4.64], R27 ;  /* 0x0000001b04007986 */ /* 0x000fe8000c10190a */
[----:B------:R-:W-:Y:S04]  /*13c0*/  STG.E desc[UR10][R6.64], R21 ;  /* 0x0000001506007986 */ /* 0x000fe8000c10190a */
[----:B------:R-:W-:Y:S01]  /*13d0*/  STG.E desc[UR10][R8.64], R20 ;  /* 0x0000001408007986 */ /* 0x000fe2000c10190a */
[----:B------:R-:W-:Y:S05]  /*13e0*/  EXIT ;  /* 0x000000000000794d */ /* 0x000fea0003800000 */
.L_x_4:
[----:B------:R-:W-:-:S00]  /*13f0*/  BRA `(.L_x_4) ;  /* 0xfffffffc00fc7947 */ /* 0x000fc0000383ffff */
[----:B------:R-:W-:-:S00]  /*1400*/  NOP ;  /* 0x0000000000007918 */ /* 0x000fc00000000000 */
[----:B------:R-:W-:-:S00]  /*1410*/  NOP ;  /* 0x0000000000007918 */ /* 0x000fc00000000000 */
[----:B------:R-:W-:-:S00]  /*1420*/  NOP ;  /* 0x0000000000007918 */ /* 0x000fc00000000000 */
[----:B------:R-:W-:-:S00]  /*1430*/  NOP ;  /* 0x0000000000007918 */ /* 0x000fc00000000000 */
[----:B------:R-:W-:-:S00]  /*1440*/  NOP ;  /* 0x0000000000007918 */ /* 0x000fc00000000000 */
[----:B------:R-:W-:-:S00]  /*1450*/  NOP ;  /* 0x0000000000007918 */ /* 0x000fc00000000000 */
[----:B------:R-:W-:-:S00]  /*1460*/  NOP ;  /* 0x0000000000007918 */ /* 0x000fc00000000000 */
[----:B------:R-:W-:-:S00]  /*1470*/  NOP ;  /* 0x0000000000007918 */ /* 0x000fc00000000000 */
.L_x_5:


//--------------------- .nv.shared._Z10matrix_mulPiS_S_iii --------------------------
	.section	.nv.shared._Z10matrix_mulPiS_S_iii,"aw",@nobits
	.sectionflags	@""
	.align	4
.nv.shared._Z10matrix_mulPiS_S_iii:
	.zero		1536


//--------------------- .nv.shared.reserved.0     --------------------------
	.section	.nv.shared.reserved.0,"aw",@nobits
	.weak		__nv_reservedSMEM_offset_0_alias
	.size		__nv_reservedSMEM_offset_0_alias, 0, 64
	.other		__nv_reservedSMEM_offset_0_alias,@"STO_CUDA_RESERVED_SHARED STV_DEFAULT"
__nv_reservedSMEM_offset_0_alias:
	.zero		0
	.zero		64


//--------------------- .nv.constant0._Z10matrix_mulPiS_S_iii --------------------------
	.section	.nv.constant0._Z10matrix_mulPiS_S_iii,"a",@progbits
	.sectionflags	@""
	.align	4
.nv.constant0._Z10matrix_mulPiS_S_iii:
	.zero		932


//--------------------- SYMBOLS --------------------------

	.type		.nv.reservedSmem.offset0,@object
	.size		.nv.reservedSmem.offset0,0x4
	.type		.nv.reservedSmem.cap,@object
	.size		.nv.reservedSmem.cap,0x4
